//
// Generated by NVIDIA NVVM Compiler
//
// Compiler Build ID: CL-36424714
// Cuda compilation tools, release 13.0, V13.0.88
// Based on NVVM 20.0.0
//

.version 9.0
.target sm_100
.address_size 64

	// .globl	_Z4reluPfS_i

.visible .entry _Z4reluPfS_i(
	.param .u64 .ptr .align 1 _Z4reluPfS_i_param_0,
	.param .u64 .ptr .align 1 _Z4reluPfS_i_param_1,
	.param .u32 _Z4reluPfS_i_param_2
)
{
	.reg .pred 	%p<2>;
	.reg .b32 	%r<6>;
	.reg .b32 	%f<3>;
	.reg .b64 	%rd<8>;

	ld.param.u64 	%rd1, [_Z4reluPfS_i_param_0];
	ld.param.u64 	%rd2, [_Z4reluPfS_i_param_1];
	ld.param.u32 	%r2, [_Z4reluPfS_i_param_2];
	mov.u32 	%r3, %tid.x;
	mov.u32 	%r4, %ctaid.x;
	mov.u32 	%r5, %ntid.x;
	mad.lo.s32 	%r1, %r4, %r5, %r3;
	setp.ge.s32 	%p1, %r1, %r2;
	@%p1 bra 	$L__BB0_2;
	cvta.to.global.u64 	%rd3, %rd1;
	cvta.to.global.u64 	%rd4, %rd2;
	mul.wide.s32 	%rd5, %r1, 4;
	add.s64 	%rd6, %rd3, %rd5;
	ld.global.f32 	%f1, [%rd6];
	max.f32 	%f2, %f1, 0f00000000;
	add.s64 	%rd7, %rd4, %rd5;
	st.global.f32 	[%rd7], %f2;
$L__BB0_2:
	ret;

}


// ===== COMPILED SASS (sm_100) =====

	.target	sm_100

	.elftype	@"ET_EXEC"


//--------------------- .note.nv.tkinfo           --------------------------
	.section	.note.nv.tkinfo,"",@"SHT_NOTE"
	.sectionflags	@"SHF_NOTE_NV_TKINFO"
	.tkinfo
        /*0018*/ 	.word	0x00000002
        /*0030*/ 	.string	""
        /*0030*/ 	.string	"ptxas"
        /*0030*/ 	.string	"Cuda compilation tools, release 13.0, V13.0.88"
        /*0030*/ 	.string	"Build cuda_13.0.r13.0/compiler.36424714_0"
        /*0030*/ 	.string	"-arch sm_100 -m 64 "



//--------------------- .note.nv.cuinfo           --------------------------
	.section	.note.nv.cuinfo,"",@"SHT_NOTE"
	.sectionflags	@"SHF_NOTE_NV_CUINFO"
        /*0018*/ 	.short	0x0002
        /*001a*/ 	.short	0x0064
        /*001c*/ 	.short	0x0082
	.zero		2


//--------------------- .nv.info                  --------------------------
	.section	.nv.info,"",@"SHT_CUDA_INFO"
	.align	4


	//----- nvinfo : EIATTR_REGCOUNT
	.align		4
        /*0000*/ 	.byte	0x04, 0x2f
        /*0002*/ 	.short	(.L_1 - .L_0)
	.align		4
.L_0:
        /*0004*/ 	.word	index@(_Z4reluPfS_i)
        /*0008*/ 	.word	0x0000000a


	//----- nvinfo : EIATTR_FRAME_SIZE
	.align		4
.L_1:
        /*000c*/ 	.byte	0x04, 0x11
        /*000e*/ 	.short	(.L_3 - .L_2)
	.align		4
.L_2:
        /*0010*/ 	.word	index@(_Z4reluPfS_i)
        /*0014*/ 	.word	0x00000000


	//----- nvinfo : EIATTR_MIN_STACK_SIZE
	.align		4
.L_3:
        /*0018*/ 	.byte	0x04, 0x12
        /*001a*/ 	.short	(.L_5 - .L_4)
	.align		4
.L_4:
        /*001c*/ 	.word	index@(_Z4reluPfS_i)
        /*0020*/ 	.word	0x00000000
.L_5:


//--------------------- .nv.compat                --------------------------
	.section	.nv.compat,"",@"SHT_CUDA_COMPAT_INFO"
	.align	4
        /*0000*/ 	.byte	0x02, 0x09, 0x00, 0x00, 0x02, 0x02, 0x01, 0x00, 0x02, 0x05, 0x05, 0x00, 0x03, 0x07, 0x01, 0x01
        /*0010*/ 	.byte	0x02, 0x03, 0x00, 0x00, 0x02, 0x06, 0x01, 0x00, 0x04, 0x0b, 0x08, 0x00, 0x09, 0x00, 0x00, 0x00
        /*0020*/ 	.byte	0x00, 0x00, 0x00, 0x00


//--------------------- .nv.info._Z4reluPfS_i     --------------------------
	.section	.nv.info._Z4reluPfS_i,"",@"SHT_CUDA_INFO"
	.sectionflags	@""
	.align	4


	//----- nvinfo : EIATTR_CUDA_API_VERSION
	.align		4
        /*0000*/ 	.byte	0x04, 0x37
        /*0002*/ 	.short	(.L_7 - .L_6)
.L_6:
        /*0004*/ 	.word	0x00000082


	//----- nvinfo : EIATTR_KPARAM_INFO
	.align		4
.L_7:
        /*0008*/ 	.byte	0x04, 0x17
        /*000a*/ 	.short	(.L_9 - .L_8)
.L_8:
        /*000c*/ 	.word	0x00000000
        /*0010*/ 	.short	0x0002
        /*0012*/ 	.short	0x0010
        /*0014*/ 	.byte	0x00, 0xf0, 0x11, 0x00


	//----- nvinfo : EIATTR_KPARAM_INFO
	.align		4
.L_9:
        /*0018*/ 	.byte	0x04, 0x17
        /*001a*/ 	.short	(.L_11 - .L_10)
.L_10:
        /*001c*/ 	.word	0x00000000
        /*0020*/ 	.short	0x0001
        /*0022*/ 	.short	0x0008
        /*0024*/ 	.byte	0x00, 0xf5, 0x21, 0x00


	//----- nvinfo : EIATTR_KPARAM_INFO
	.align		4
.L_11:
        /*0028*/ 	.byte	0x04, 0x17
        /*002a*/ 	.short	(.L_13 - .L_12)
.L_12:
        /*002c*/ 	.word	0x00000000
        /*0030*/ 	.short	0x0000
        /*0032*/ 	.short	0x0000
        /*0034*/ 	.byte	0x00, 0xf5, 0x21, 0x00


	//----- nvinfo : EIATTR_SPARSE_MMA_MASK
	.align		4
.L_13:
        /*0038*/ 	.byte	0x03, 0x50
        /*003a*/ 	.short	0x0000


	//----- nvinfo : EIATTR_MAXREG_COUNT
	.align		4
        /*003c*/ 	.byte	0x03, 0x1b
        /*003e*/ 	.short	0x00ff


	//----- nvinfo : EIATTR_MERCURY_ISA_VERSION
	.align		4
        /*0040*/ 	.byte	0x03, 0x5f
        /*0042*/ 	.short	0x0101


	//----- nvinfo : EIATTR_VRC_CTA_INIT_COUNT
	.align		4
        /*0044*/ 	.byte	0x02, 0x4a
	.zero		1
	.zero		1


	//----- nvinfo : EIATTR_EXIT_INSTR_OFFSETS
	.align		4
        /*0048*/ 	.byte	0x04, 0x1c
        /*004a*/ 	.short	(.L_15 - .L_14)


	//   ....[0]....
.L_14:
        /*004c*/ 	.word	0x00000070


	//   ....[1]....
        /*0050*/ 	.word	0x00000100


	//----- nvinfo : EIATTR_CBANK_PARAM_SIZE
	.align		4
.L_15:
        /*0054*/ 	.byte	0x03, 0x19
        /*0056*/ 	.short	0x0014


	//----- nvinfo : EIATTR_PARAM_CBANK
	.align		4
        /*0058*/ 	.byte	0x04, 0x0a
        /*005a*/ 	.short	(.L_17 - .L_16)
	.align		4
.L_16:
        /*005c*/ 	.word	index@(.nv.constant0._Z4reluPfS_i)
        /*0060*/ 	.short	0x0380
        /*0062*/ 	.short	0x0014


	//----- nvinfo : EIATTR_SW_WAR
	.align		4
.L_17:
        /*0064*/ 	.byte	0x04, 0x36
        /*0066*/ 	.short	(.L_19 - .L_18)
.L_18:
        /*0068*/ 	.word	0x00000008
.L_19:


//--------------------- .nv.callgraph             --------------------------
	.section	.nv.callgraph,"",@"SHT_CUDA_CALLGRAPH"
	.align	4
	.sectionentsize	8
	.align		4
        /*0000*/ 	.word	0x00000000
	.align		4
        /*0004*/ 	.word	0xffffffff
	.align		4
        /*0008*/ 	.word	0x00000000
	.align		4
        /*000c*/ 	.word	0xfffffffe
	.align		4
        /*0010*/ 	.word	0x00000000
	.align		4
        /*0014*/ 	.word	0xfffffffd
	.align		4
        /*0018*/ 	.word	0x00000000
	.align		4
        /*001c*/ 	.word	0xfffffffc


//--------------------- .text._Z4reluPfS_i        --------------------------
	.section	.text._Z4reluPfS_i,"ax",@progbits
	.align	128
        .global         _Z4reluPfS_i
        .type           _Z4reluPfS_i,@function
        .size           _Z4reluPfS_i,(.L_x_1 - _Z4reluPfS_i)
        .other          _Z4reluPfS_i,@"STO_CUDA_ENTRY STV_DEFAULT"
_Z4reluPfS_i:
.text._Z4reluPfS_i:
[----:B------:R-:W-:Y:S01]  /*0000*/  LDC R1, c[0x0][0x37c] ;  /* 0x0000df00ff017b82 */ /* 0x000fe20000000800 */
[----:B------:R-:W0:Y:S07]  /*0010*/  S2R R7, SR_TID.X ;  /* 0x0000000000077919 */ /* 0x000e2e0000002100 */
[----:B------:R-:W0:Y:S01]  /*0020*/  S2UR UR4, SR_CTAID.X ;  /* 0x00000000000479c3 */ /* 0x000e220000002500 */
[----:B------:R-:W1:Y:S07]  /*0030*/  LDCU UR5, c[0x0][0x390] ;  /* 0x00007200ff0577ac */ /* 0x000e6e0008000800 */
[----:B------:R-:W0:Y:S02]  /*0040*/  LDC R0, c[0x0][0x360] ;  /* 0x0000d800ff007b82 */ /* 0x000e240000000800 */
[----:B0-----:R-:W-:-:S05]  /*0050*/  IMAD R7, R0, UR4, R7 ;  /* 0x0000000400077c24 */ /* 0x001fca000f8e0207 */
[----:B-1----:R-:W-:-:S13]  /*0060*/  ISETP.GE.AND P0, PT, R7, UR5, PT ;  /* 0x0000000507007c0c */ /* 0x002fda000bf06270 */
[----:B------:R-:W-:Y:S05]  /*0070*/  @P0 EXIT ;  /* 0x000000000000094d */ /* 0x000fea0003800000 */
[----:B------:R-:W0:Y:S01]  /*0080*/  LDC.64 R2, c[0x0][0x380] ;  /* 0x0000e000ff027b82 */ /* 0x000e220000000a00 */
[----:B------:R-:W1:Y:S07]  /*0090*/  LDCU.64 UR4, c[0x0][0x358] ;  /* 0x00006b00ff0477ac */ /* 0x000e6e0008000a00 */
[----:B------:R-:W2:Y:S01]  /*00a0*/  LDC.64 R4, c[0x0][0x388] ;  /* 0x0000e200ff047b82 */ /* 0x000ea20000000a00 */
[----:B0-----:R-:W-:-:S06]  /*00b0*/  IMAD.WIDE R2, R7, 0x4, R2 ;  /* 0x0000000407027825 */ /* 0x001fcc00078e0202 */
[----:B-1----:R-:W3:Y:S01]  /*00c0*/  LDG.E R2, desc[UR4][R2.64] ;  /* 0x0000000402027981 */ /* 0x002ee2000c1e1900 */
[----:B--2---:R-:W-:Y:S01]  /*00d0*/  IMAD.WIDE R4, R7, 0x4, R4 ;  /* 0x0000000407047825 */ /* 0x004fe200078e0204 */
[----:B---3--:R-:W-:-:S05]  /*00e0*/  FMNMX R7, RZ, R2, !PT ;  /* 0x00000002ff077209 */ /* 0x008fca0007800000 */
[----:B------:R-:W-:Y:S01]  /*00f0*/  STG.E desc[UR4][R4.64], R7 ;  /* 0x0000000704007986 */ /* 0x000fe2000c101904 */
[----:B------:R-:W-:Y:S05]  /*0100*/  EXIT ;  /* 0x000000000000794d */ /* 0x000fea0003800000 */
.L_x_0:
[----:B------:R-:W-:-:S00]  /*0110*/  BRA `(.L_x_0) ;  /* 0xfffffffc00fc7947 */ /* 0x000fc0000383ffff */
[----:B------:R-:W-:-:S00]  /*0120*/  NOP ;  /* 0x0000000000007918 */ /* 0x000fc00000000000 */
        /* <DEDUP_REMOVED lines=13> */
.L_x_1:


//--------------------- .nv.shared.reserved.0     --------------------------
	.section	.nv.shared.reserved.0,"aw",@nobits
	.weak		__nv_reservedSMEM_offset_0_alias
	.size		__nv_reservedSMEM_offset_0_alias, 0, 64
	.other		__nv_reservedSMEM_offset_0_alias,@"STO_CUDA_RESERVED_SHARED STV_DEFAULT"
__nv_reservedSMEM_offset_0_alias:
	.zero		0
	.zero		64


//--------------------- .nv.constant0._Z4reluPfS_i --------------------------
	.section	.nv.constant0._Z4reluPfS_i,"a",@progbits
	.sectionflags	@""
	.align	4
.nv.constant0._Z4reluPfS_i:
	.zero		916


//--------------------- SYMBOLS --------------------------

	.type		.nv.reservedSmem.offset0,@object
	.size		.nv.reservedSmem.offset0,0x4
